	.headerflags	@"EF_CUDA_TEXMODE_UNIFIED EF_CUDA_64BIT_ADDRESS EF_CUDA_ACCELERATORS EF_CUDA_SM90 EF_CUDA_VIRTUAL_SM(EF_CUDA_SM90)"
	.elftype	@"ET_EXEC"


//--------------------- .nv.info                  --------------------------
	.section	.nv.info,"",@"SHT_CUDA_INFO"
	.align	4


	//----- nvinfo : EIATTR_REGCOUNT
	.align		4
        /*0000*/ 	.byte	0x04, 0x2f
        /*0002*/ 	.short	(.L_1 - .L_0)
	.align		4
.L_0:
        /*0004*/ 	.word	index@(triton_poi_fused__unsafe_index_add_mul_sub_26)
        /*0008*/ 	.word	0x00000038


	//----- nvinfo : EIATTR_MIN_STACK_SIZE
	.align		4
.L_1:
        /*000c*/ 	.byte	0x04, 0x12
        /*000e*/ 	.short	(.L_3 - .L_2)
	.align		4
.L_2:
        /*0010*/ 	.word	index@(triton_poi_fused__unsafe_index_add_mul_sub_26)
        /*0014*/ 	.word	0x00000000


	//----- nvinfo : EIATTR_FRAME_SIZE
	.align		4
.L_3:
        /*0018*/ 	.byte	0x04, 0x11
        /*001a*/ 	.short	(.L_5 - .L_4)
	.align		4
.L_4:
        /*001c*/ 	.word	index@(triton_poi_fused__unsafe_index_add_mul_sub_26)
        /*0020*/ 	.word	0x00000000


	//----- nvinfo : EIATTR_MIN_STACK_SIZE
	.align		4
.L_5:
        /*0024*/ 	.byte	0x04, 0x12
        /*0026*/ 	.short	(.L_7 - .L_6)
	.align		4
.L_6:
        /*0028*/ 	.word	index@(triton_poi_fused__unsafe_index_add_mul_sub_26)
        /*002c*/ 	.word	0x00000000
.L_7:


//--------------------- .nv.info.triton_poi_fused__unsafe_index_add_mul_sub_26 --------------------------
	.section	.nv.info.triton_poi_fused__unsafe_index_add_mul_sub_26,"",@"SHT_CUDA_INFO"
	.sectionflags	@""
	.align	4


	//----- nvinfo : EIATTR_CUDA_API_VERSION
	.align		4
        /*0000*/ 	.byte	0x04, 0x37
        /*0002*/ 	.short	(.L_9 - .L_8)
.L_8:
        /*0004*/ 	.word	0x0000007c


	//----- nvinfo : EIATTR_KPARAM_INFO
	.align		4
.L_9:
        /*0008*/ 	.byte	0x04, 0x17
        /*000a*/ 	.short	(.L_11 - .L_10)
.L_10:
        /*000c*/ 	.word	0x00000000
        /*0010*/ 	.short	0x0008
        /*0012*/ 	.short	0x0040
        /*0014*/ 	.byte	0x00, 0xf0, 0x11, 0x00


	//----- nvinfo : EIATTR_KPARAM_INFO
	.align		4
.L_11:
        /*0018*/ 	.byte	0x04, 0x17
        /*001a*/ 	.short	(.L_13 - .L_12)
.L_12:
        /*001c*/ 	.word	0x00000000
        /*0020*/ 	.short	0x0007
        /*0022*/ 	.short	0x0038
        /*0024*/ 	.byte	0x00, 0xf4, 0x21, 0x00


	//----- nvinfo : EIATTR_KPARAM_INFO
	.align		4
.L_13:
        /*0028*/ 	.byte	0x04, 0x17
        /*002a*/ 	.short	(.L_15 - .L_14)
.L_14:
        /*002c*/ 	.word	0x00000000
        /*0030*/ 	.short	0x0006
        /*0032*/ 	.short	0x0030
        /*0034*/ 	.byte	0x00, 0xf4, 0x21, 0x00


	//----- nvinfo : EIATTR_KPARAM_INFO
	.align		4
.L_15:
        /*0038*/ 	.byte	0x04, 0x17
        /*003a*/ 	.short	(.L_17 - .L_16)
.L_16:
        /*003c*/ 	.word	0x00000000
        /*0040*/ 	.short	0x0005
        /*0042*/ 	.short	0x0028
        /*0044*/ 	.byte	0x00, 0xf4, 0x21, 0x00


	//----- nvinfo : EIATTR_KPARAM_INFO
	.align		4
.L_17:
        /*0048*/ 	.byte	0x04, 0x17
        /*004a*/ 	.short	(.L_19 - .L_18)
.L_18:
        /*004c*/ 	.word	0x00000000
        /*0050*/ 	.short	0x0004
        /*0052*/ 	.short	0x0020
        /*0054*/ 	.byte	0x00, 0xf4, 0x21, 0x00


	//----- nvinfo : EIATTR_KPARAM_INFO
	.align		4
.L_19:
        /*0058*/ 	.byte	0x04, 0x17
        /*005a*/ 	.short	(.L_21 - .L_20)
.L_20:
        /*005c*/ 	.word	0x00000000
        /*0060*/ 	.short	0x0003
        /*0062*/ 	.short	0x0018
        /*0064*/ 	.byte	0x00, 0xf4, 0x21, 0x00


	//----- nvinfo : EIATTR_KPARAM_INFO
	.align		4
.L_21:
        /*0068*/ 	.byte	0x04, 0x17
        /*006a*/ 	.short	(.L_23 - .L_22)
.L_22:
        /*006c*/ 	.word	0x00000000
        /*0070*/ 	.short	0x0002
        /*0072*/ 	.short	0x0010
        /*0074*/ 	.byte	0x00, 0xf4, 0x21, 0x00


	//----- nvinfo : EIATTR_KPARAM_INFO
	.align		4
.L_23:
        /*0078*/ 	.byte	0x04, 0x17
        /*007a*/ 	.short	(.L_25 - .L_24)
.L_24:
        /*007c*/ 	.word	0x00000000
        /*0080*/ 	.short	0x0001
        /*0082*/ 	.short	0x0008
        /*0084*/ 	.byte	0x00, 0xf4, 0x21, 0x00


	//----- nvinfo : EIATTR_KPARAM_INFO
	.align		4
.L_25:
        /*0088*/ 	.byte	0x04, 0x17
        /*008a*/ 	.short	(.L_27 - .L_26)
.L_26:
        /*008c*/ 	.word	0x00000000
        /*0090*/ 	.short	0x0000
        /*0092*/ 	.short	0x0000
        /*0094*/ 	.byte	0x00, 0xf4, 0x21, 0x00


	//----- nvinfo : EIATTR_SPARSE_MMA_MASK
	.align		4
.L_27:
        /*0098*/ 	.byte	0x03, 0x50
        /*009a*/ 	.short	0x0000


	//----- nvinfo : EIATTR_MAXREG_COUNT
	.align		4
        /*009c*/ 	.byte	0x03, 0x1b
        /*009e*/ 	.short	0x00ff


	//----- nvinfo : EIATTR_EXIT_INSTR_OFFSETS
	.align		4
        /*00a0*/ 	.byte	0x04, 0x1c
        /*00a2*/ 	.short	(.L_29 - .L_28)


	//   ....[0]....
.L_28:
        /*00a4*/ 	.word	0x000013a0


	//----- nvinfo : EIATTR_REQNTID
	.align		4
.L_29:
        /*00a8*/ 	.byte	0x04, 0x10
        /*00aa*/ 	.short	(.L_31 - .L_30)
.L_30:
        /*00ac*/ 	.word	0x00000080
        /*00b0*/ 	.word	0x00000001
        /*00b4*/ 	.word	0x00000001


	//----- nvinfo : EIATTR_CBANK_PARAM_SIZE
	.align		4
.L_31:
        /*00b8*/ 	.byte	0x03, 0x19
        /*00ba*/ 	.short	0x0044


	//----- nvinfo : EIATTR_PARAM_CBANK
	.align		4
        /*00bc*/ 	.byte	0x04, 0x0a
        /*00be*/ 	.short	(.L_33 - .L_32)
	.align		4
.L_32:
        /*00c0*/ 	.word	index@(.nv.constant0.triton_poi_fused__unsafe_index_add_mul_sub_26)
        /*00c4*/ 	.short	0x0210
        /*00c6*/ 	.short	0x0044


	//----- nvinfo : EIATTR_SW_WAR
	.align		4
.L_33:
        /*00c8*/ 	.byte	0x04, 0x36
        /*00ca*/ 	.short	(.L_35 - .L_34)
.L_34:
        /*00cc*/ 	.word	0x00000008
.L_35:


//--------------------- .nv.callgraph             --------------------------
	.section	.nv.callgraph,"",@"SHT_CUDA_CALLGRAPH"
	.align	4
	.sectionentsize	8
	.align		4
        /*0000*/ 	.word	0x00000000
	.align		4
        /*0004*/ 	.word	0xffffffff
	.align		4
        /*0008*/ 	.word	0x00000000
	.align		4
        /*000c*/ 	.word	0xfffffffe
	.align		4
        /*0010*/ 	.word	0x00000000
	.align		4
        /*0014*/ 	.word	0xfffffffd
	.align		4
        /*0018*/ 	.word	0x00000000
	.align		4
        /*001c*/ 	.word	0xfffffffc


//--------------------- .text.triton_poi_fused__unsafe_index_add_mul_sub_26 --------------------------
	.section	.text.triton_poi_fused__unsafe_index_add_mul_sub_26,"ax",@progbits
	.align	128
        .global         triton_poi_fused__unsafe_index_add_mul_sub_26
        .type           triton_poi_fused__unsafe_index_add_mul_sub_26,@function
        .size           triton_poi_fused__unsafe_index_add_mul_sub_26,(.L_x_1 - triton_poi_fused__unsafe_index_add_mul_sub_26)
        .other          triton_poi_fused__unsafe_index_add_mul_sub_26,@"STO_CUDA_ENTRY STV_DEFAULT"
triton_poi_fused__unsafe_index_add_mul_sub_26:
.text.triton_poi_fused__unsafe_index_add_mul_sub_26:
[----:B------:R-:W-:Y:S01]  /*0000*/  LDC R1, c[0x0][0x28] ;  /* 0x00000a00ff017b82 */ /* 0x000fe20000000800 */
[----:B------:R-:W1:Y:S07]  /*0010*/  S2R R0, SR_TID.X ;  /* 0x0000000000007919 */ /* 0x000e6e0000002100 */
[----:B------:R-:W2:Y:S01]  /*0020*/  LDC.64 R46, c[0x0][0x218] ;  /* 0x00008600ff2e7b82 */ /* 0x000ea20000000a00 */
[----:B------:R-:W-:Y:S01]  /*0030*/  ULDC.64 UR4, c[0x0][0x208] ;  /* 0x0000820000047ab9 */ /* 0x000fe20000000a00 */
[----:B------:R-:W-:Y:S01]  /*0040*/  ULDC.64 UR6, c[0x0][0x228] ;  /* 0x00008a0000067ab9 */ /* 0x000fe20000000a00 */
[----:B------:R-:W3:Y:S05]  /*0050*/  S2R R19, SR_CTAID.X ;  /* 0x0000000000137919 */ /* 0x000eea0000002500 */
[----:B------:R-:W4:Y:S08]  /*0060*/  LDC.64 R44, c[0x0][0x240] ;  /* 0x00009000ff2c7b82 */ /* 0x000f300000000a00 */
[----:B------:R-:W5:Y:S08]  /*0070*/  LDC.64 R8, c[0x0][0x220] ;  /* 0x00008800ff087b82 */ /* 0x000f700000000a00 */
[----:B------:R-:W5:Y:S01]  /*0080*/  LDC.64 R16, c[0x0][0x230] ;  /* 0x00008c00ff107b82 */ /* 0x000f620000000a00 */
[----:B-1----:R-:W-:-:S05]  /*0090*/  IMAD.SHL.U32 R0, R0, 0x4, RZ ;  /* 0x0000000400007824 */ /* 0x002fca00078e00ff */
[----:B------:R-:W-:-:S05]  /*00a0*/  LOP3.LUT R0, R0, 0x1fc, RZ, 0xc0, !PT ;  /* 0x000001fc00007812 */ /* 0x000fca00078ec0ff */
[----:B---3--:R-:W-:-:S05]  /*00b0*/  IMAD R2, R19, 0x400, R0 ;  /* 0x0000040013027824 */ /* 0x008fca00078e0200 */
[----:B------:R-:W-:-:S04]  /*00c0*/  SHF.R.S32.HI R3, RZ, 0x1f, R2 ;  /* 0x0000001fff037819 */ /* 0x000fc80000011402 */
[----:B------:R-:W-:-:S04]  /*00d0*/  LEA.HI R3, R3, R2, RZ, 0x5 ;  /* 0x0000000203037211 */ /* 0x000fc800078f28ff */
[----:B------:R-:W-:Y:S02]  /*00e0*/  SHF.R.S32.HI R43, RZ, 0x5, R3 ;  /* 0x00000005ff2b7819 */ /* 0x000fe40000011403 */
[----:B------:R-:W-:Y:S02]  /*00f0*/  LOP3.LUT R27, R3, 0xffffffe0, RZ, 0xc0, !PT ;  /* 0xffffffe0031b7812 */ /* 0x000fe400078ec0ff */
[----:B------:R-:W-:-:S04]  /*0100*/  LEA.HI R0, R43, R43, RZ, 0x5 ;  /* 0x0000002b2b007211 */ /* 0x000fc800078f28ff */
[----:B------:R-:W-:-:S04]  /*0110*/  LOP3.LUT R0, R0, 0xffffffe0, RZ, 0xc0, !PT ;  /* 0xffffffe000007812 */ /* 0x000fc800078ec0ff */
[----:B------:R-:W-:-:S05]  /*0120*/  IADD3 R43, R43, -R0, RZ ;  /* 0x800000002b2b7210 */ /* 0x000fca0007ffe0ff */
[----:B--2---:R-:W-:-:S04]  /*0130*/  IMAD.WIDE R10, R43, 0x8, R46 ;  /* 0x000000082b0a7825 */ /* 0x004fc800078e022e */
[----:B----4-:R-:W-:Y:S02]  /*0140*/  IMAD.WIDE R20, R43, 0x8, R44 ;  /* 0x000000082b147825 */ /* 0x010fe400078e022c */
[----:B------:R-:W2:Y:S02]  /*0150*/  LDG.E.EL.64 R10, desc[UR4][R10.64] ;  /* 0x000000040a0a7981 */ /* 0x000ea4000c2e1b00 */
[----:B------:R-:W-:Y:S02]  /*0160*/  IMAD.IADD R27, R2, 0x1, -R27 ;  /* 0x00000001021b7824 */ /* 0x000fe400078e0a1b */
[----:B------:R-:W3:Y:S02]  /*0170*/  LDG.E.EL.64 R20, desc[UR4][R20.64] ;  /* 0x0000000414147981 */ /* 0x000ee4000c2e1b00 */
[----:B-----5:R-:W-:-:S04]  /*0180*/  IMAD.WIDE R4, R27, 0x8, R8 ;  /* 0x000000081b047825 */ /* 0x020fc800078e0208 */
[----:B0-----:R-:W-:Y:S02]  /*0190*/  IMAD.WIDE R12, R27, 0x8, R16 ;  /* 0x000000081b0c7825 */ /* 0x001fe400078e0210 */
[----:B------:R-:W4:Y:S04]  /*01a0*/  LDG.E.EL.128 R4, desc[UR4][R4.64] ;  /* 0x0000000404047981 */ /* 0x000f28000c2e1d00 */
[----:B------:R-:W5:Y:S01]  /*01b0*/  LDG.E.EL.128 R12, desc[UR4][R12.64] ;  /* 0x000000040c0c7981 */ /* 0x000f62000c2e1d00 */
[----:B------:R-:W-:Y:S01]  /*01c0*/  SHF.R.S32.HI R39, RZ, 0x15, R19 ;  /* 0x00000015ff277819 */ /* 0x000fe20000011413 */
[----:B------:R-:W-:-:S03]  /*01d0*/  VIADD R0, R2, 0x2 ;  /* 0x0000000202007836 */ /* 0x000fc60000000000 */
[----:B------:R-:W-:-:S04]  /*01e0*/  SGXT R39, R39, 0x1 ;  /* 0x000000012727781a */ /* 0x000fc80000000200 */
[----:B------:R-:W-:-:S04]  /*01f0*/  LEA.HI R3, R39, R0, RZ, 0x5 ;  /* 0x0000000027037211 */ /* 0x000fc800078f28ff */
[----:B------:R-:W-:-:S04]  /*0200*/  LOP3.LUT R3, R3, 0xffffffe0, RZ, 0xc0, !PT ;  /* 0xffffffe003037812 */ /* 0x000fc800078ec0ff */
[----:B------:R-:W-:-:S05]  /*0210*/  IADD3 R19, R0, -R3, RZ ;  /* 0x8000000300137210 */ /* 0x000fca0007ffe0ff */
[----:B------:R-:W-:-:S04]  /*0220*/  IMAD.WIDE R8, R19, 0x8, R8 ;  /* 0x0000000813087825 */ /* 0x000fc800078e0208 */
[----:B------:R-:W-:Y:S01]  /*0230*/  IMAD.WIDE R16, R19, 0x8, R16 ;  /* 0x0000000813107825 */ /* 0x000fe200078e0210 */
[----:B--2---:R-:W-:Y:S02]  /*0240*/  SHF.R.U32.HI R23, RZ, 0x1b, R11 ;  /* 0x0000001bff177819 */ /* 0x004fe4000001160b */
[----:B---3--:R-:W-:Y:S02]  /*0250*/  SHF.R.U32.HI R25, RZ, 0x1b, R21 ;  /* 0x0000001bff197819 */ /* 0x008fe40000011615 */
[----:B------:R-:W-:Y:S02]  /*0260*/  LOP3.LUT R23, R23, 0x10, RZ, 0xc0, !PT ;  /* 0x0000001017177812 */ /* 0x000fe400078ec0ff */
[----:B------:R-:W-:Y:S02]  /*0270*/  LOP3.LUT R25, R25, 0x10, RZ, 0xc0, !PT ;  /* 0x0000001019197812 */ /* 0x000fe400078ec0ff */
[----:B------:R-:W-:Y:S02]  /*0280*/  IADD3 R23, P0, R10, R23, RZ ;  /* 0x000000170a177210 */ /* 0x000fe40007f1e0ff */
[----:B------:R-:W-:-:S02]  /*0290*/  IADD3 R10, P1, R20, R25, RZ ;  /* 0x00000019140a7210 */ /* 0x000fc40007f3e0ff */
[----:B----4-:R-:W-:Y:S01]  /*02a0*/  SHF.R.U32.HI R3, RZ, 0x19, R5 ;  /* 0x00000019ff037819 */ /* 0x010fe20000011605 */
[----:B------:R-:W-:Y:S01]  /*02b0*/  IMAD.X R18, RZ, RZ, R11, P0 ;  /* 0x000000ffff127224 */ /* 0x000fe200000e060b */
[----:B------:R-:W-:Y:S01]  /*02c0*/  LEA R20, P0, R4, UR6, 0x2 ;  /* 0x0000000604147c11 */ /* 0x000fe2000f8010ff */
[----:B------:R-:W-:Y:S01]  /*02d0*/  IMAD.X R21, RZ, RZ, R21, P1 ;  /* 0x000000ffff157224 */ /* 0x000fe200008e0615 */
[----:B------:R-:W-:Y:S02]  /*02e0*/  LEA R11, P1, R6, UR6, 0x2 ;  /* 0x00000006060b7c11 */ /* 0x000fe4000f8210ff */
[----:B------:R-:W-:Y:S02]  /*02f0*/  LOP3.LUT R3, R3, 0x40, RZ, 0xc0, !PT ;  /* 0x0000004003037812 */ /* 0x000fe400078ec0ff */
[----:B------:R-:W-:Y:S02]  /*0300*/  LEA.HI.X R5, R4, UR7, R5, 0x2, P0 ;  /* 0x0000000704057c11 */ /* 0x000fe400080f1405 */
[----:B------:R-:W-:-:S02]  /*0310*/  SHF.R.U32.HI R0, RZ, 0x19, R7 ;  /* 0x00000019ff007819 */ /* 0x000fc40000011607 */
[----:B------:R-:W-:Y:S02]  /*0320*/  LEA.HI.X R25, R6, UR7, R7, 0x2, P1 ;  /* 0x0000000706197c11 */ /* 0x000fe400088f1407 */
[----:B------:R-:W-:Y:S02]  /*0330*/  LEA.HI R4, R39, R2, RZ, 0xa ;  /* 0x0000000227047211 */ /* 0x000fe400078f50ff */
[----:B-----5:R-:W-:Y:S02]  /*0340*/  LEA R7, P2, R12, UR6, 0x2 ;  /* 0x000000060c077c11 */ /* 0x020fe4000f8410ff */
[----:B------:R-:W-:Y:S02]  /*0350*/  SHF.R.U32.HI R6, RZ, 0x19, R13 ;  /* 0x00000019ff067819 */ /* 0x000fe4000001160d */
[----:B------:R-:W-:Y:S02]  /*0360*/  IADD3 R3, P1, R3, R20, RZ ;  /* 0x0000001403037210 */ /* 0x000fe40007f3e0ff */
[----:B------:R-:W-:-:S02]  /*0370*/  SHF.R.S32.HI R20, RZ, 0xa, R4 ;  /* 0x0000000aff147819 */ /* 0x000fc40000011404 */
[----:B------:R-:W-:Y:S02]  /*0380*/  LEA.HI.X R4, R12, UR7, R13, 0x2, P2 ;  /* 0x000000070c047c11 */ /* 0x000fe400090f140d */
[----:B------:R-:W-:Y:S01]  /*0390*/  LOP3.LUT R6, R6, 0x40, RZ, 0xc0, !PT ;  /* 0x0000004006067812 */ /* 0x000fe200078ec0ff */
[----:B------:R-:W0:Y:S01]  /*03a0*/  LDC.64 R12, c[0x0][0x238] ;  /* 0x00008e00ff0c7b82 */ /* 0x000e220000000a00 */
[----:B------:R-:W-:Y:S02]  /*03b0*/  LOP3.LUT R0, R0, 0x40, RZ, 0xc0, !PT ;  /* 0x0000004000007812 */ /* 0x000fe400078ec0ff */
[----:B------:R-:W-:Y:S02]  /*03c0*/  IADD3 R6, P2, R6, R7, RZ ;  /* 0x0000000706067210 */ /* 0x000fe40007f5e0ff */
[C---:B------:R-:W-:Y:S01]  /*03d0*/  SHF.L.U64.HI R7, R23.reuse, 0x6, R18 ;  /* 0x0000000617077819 */ /* 0x040fe20000010212 */
[----:B------:R-:W-:Y:S01]  /*03e0*/  IMAD.SHL.U32 R23, R23, 0x40, RZ ;  /* 0x0000004017177824 */ /* 0x000fe200078e00ff */
[----:B------:R-:W-:Y:S01]  /*03f0*/  IADD3.X R5, RZ, R5, RZ, P1, !PT ;  /* 0x00000005ff057210 */ /* 0x000fe20000ffe4ff */
[----:B------:R-:W-:Y:S01]  /*0400*/  IMAD.X R4, RZ, RZ, R4, P2 ;  /* 0x000000ffff047224 */ /* 0x000fe200010e0604 */
[C---:B------:R-:W-:Y:S01]  /*0410*/  SHF.L.U64.HI R22, R10.reuse, 0x6, R21 ;  /* 0x000000060a167819 */ /* 0x040fe20000010215 */
[----:B------:R-:W-:Y:S01]  /*0420*/  IMAD.SHL.U32 R21, R10, 0x40, RZ ;  /* 0x000000400a157824 */ /* 0x000fe200078e00ff */
[----:B------:R-:W-:Y:S01]  /*0430*/  IADD3 R30, P1, R23, R3, RZ ;  /* 0x00000003171e7210 */ /* 0x000fe20007f3e0ff */
[----:B------:R-:W2:Y:S01]  /*0440*/  LDG.E.EL.128 R16, desc[UR4][R16.64] ;  /* 0x0000000410107981 */ /* 0x000ea2000c2e1d00 */
[----:B------:R-:W-:-:S02]  /*0450*/  IADD3 R34, P2, R6, R23, RZ ;  /* 0x0000001706227210 */ /* 0x000fc40007f5e0ff */
[----:B------:R-:W-:Y:S01]  /*0460*/  IADD3 R0, P0, R0, R11, RZ ;  /* 0x0000000b00007210 */ /* 0x000fe20007f1e0ff */
[----:B------:R-:W-:Y:S01]  /*0470*/  IMAD.X R31, R7, 0x1, R5, P1 ;  /* 0x00000001071f7824 */ /* 0x000fe200008e0605 */
[----:B------:R-:W-:Y:S01]  /*0480*/  SHF.L.U32 R20, R20, 0x8, RZ ;  /* 0x0000000814147819 */ /* 0x000fe200000006ff */
[----:B------:R-:W3:Y:S01]  /*0490*/  LDG.E.EL.128 R8, desc[UR4][R8.64] ;  /* 0x0000000408087981 */ /* 0x000ee2000c2e1d00 */
[----:B------:R-:W-:Y:S01]  /*04a0*/  IMAD.X R35, R4, 0x1, R7, P2 ;  /* 0x0000000104237824 */ /* 0x000fe200010e0607 */
[----:B------:R-:W-:Y:S02]  /*04b0*/  SHF.R.U32.HI R29, RZ, 0x19, R15 ;  /* 0x00000019ff1d7819 */ /* 0x000fe4000001160f */
[----:B------:R-:W-:Y:S01]  /*04c0*/  LEA R24, P1, R14, UR6, 0x2 ;  /* 0x000000060e187c11 */ /* 0x000fe2000f8210ff */
[C---:B------:R-:W-:Y:S01]  /*04d0*/  IMAD.WIDE R30, R20.reuse, 0x4, R30 ;  /* 0x00000004141e7825 */ /* 0x040fe200078e021e */
[----:B------:R-:W-:Y:S02]  /*04e0*/  LOP3.LUT R29, R29, 0x40, RZ, 0xc0, !PT ;  /* 0x000000401d1d7812 */ /* 0x000fe400078ec0ff */
[----:B------:R-:W-:Y:S01]  /*04f0*/  IADD3 R32, P3, R21, R3, RZ ;  /* 0x0000000315207210 */ /* 0x000fe20007f7e0ff */
[----:B------:R-:W-:Y:S01]  /*0500*/  IMAD.WIDE R34, R20, 0x4, R34 ;  /* 0x0000000414227825 */ /* 0x000fe200078e0222 */
[----:B------:R-:W-:Y:S01]  /*0510*/  LEA.HI.X R14, R14, UR7, R15, 0x2, P1 ;  /* 0x000000070e0e7c11 */ /* 0x000fe200088f140f */
[----:B------:R-:W4:Y:S01]  /*0520*/  LDG.E.EL R31, desc[UR4][R30.64] ;  /* 0x000000041e1f7981 */ /* 0x000f22000c2e1900 */
[----:B------:R-:W-:Y:S01]  /*0530*/  IADD3 R24, P1, R29, R24, RZ ;  /* 0x000000181d187210 */ /* 0x000fe20007f3e0ff */
[----:B0-----:R-:W-:Y:S01]  /*0540*/  IMAD.WIDE R12, R27, 0x4, R12 ;  /* 0x000000041b0c7825 */ /* 0x001fe200078e020c */
[----:B------:R-:W-:Y:S01]  /*0550*/  IADD3 R40, P2, R21, R6, RZ ;  /* 0x0000000615287210 */ /* 0x000fe20007f5e0ff */
[----:B------:R0:W4:Y:S01]  /*0560*/  LDG.E.EL R34, desc[UR4][R34.64] ;  /* 0x0000000422227981 */ /* 0x000122000c2e1900 */
[----:B------:R-:W-:-:S02]  /*0570*/  IADD3.X R29, RZ, R14, RZ, P1, !PT ;  /* 0x0000000eff1d7210 */ /* 0x000fc40000ffe4ff */
[----:B------:R-:W-:Y:S01]  /*0580*/  IADD3.X R33, R22, R5, RZ, P3, !PT ;  /* 0x0000000516217210 */ /* 0x000fe20001ffe4ff */
[----:B------:R-:W5:Y:S01]  /*0590*/  LDG.E.EL.128 R12, desc[UR4][R12.64] ;  /* 0x000000040c0c7981 */ /* 0x000f62000c2e1d00 */
[----:B------:R-:W-:Y:S01]  /*05a0*/  IMAD.X R41, R22, 0x1, R4, P2 ;  /* 0x0000000116297824 */ /* 0x000fe200010e0604 */
[----:B------:R-:W-:Y:S01]  /*05b0*/  IADD3 R36, P1, R24, R23, RZ ;  /* 0x0000001718247210 */ /* 0x000fe20007f3e0ff */
[----:B------:R-:W-:Y:S02]  /*05c0*/  IMAD.X R25, RZ, RZ, R25, P0 ;  /* 0x000000ffff197224 */ /* 0x000fe400000e0619 */
[----:B------:R-:W-:Y:S01]  /*05d0*/  IMAD.WIDE R32, R20, 0x4, R32 ;  /* 0x0000000414207825 */ /* 0x000fe200078e0220 */
[----:B------:R-:W-:-:S03]  /*05e0*/  IADD3 R26, P0, R0, R23, RZ ;  /* 0x00000017001a7210 */ /* 0x000fc60007f1e0ff */
[C---:B------:R-:W-:Y:S01]  /*05f0*/  IMAD.WIDE R40, R20.reuse, 0x4, R40 ;  /* 0x0000000414287825 */ /* 0x040fe200078e0228 */
[----:B------:R-:W-:Y:S01]  /*0600*/  IADD3.X R37, R29, R7, RZ, P1, !PT ;  /* 0x000000071d257210 */ /* 0x000fe20000ffe4ff */
[----:B------:R-:W2:Y:S02]  /*0610*/  LDG.E.EL R33, desc[UR4][R32.64] ;  /* 0x0000000420217981 */ /* 0x000ea4000c2e1900 */
[----:B------:R-:W-:Y:S02]  /*0620*/  IMAD.X R27, R25, 0x1, R7, P0 ;  /* 0x00000001191b7824 */ /* 0x000fe400000e0607 */
[----:B------:R-:W2:Y:S01]  /*0630*/  LDG.E.EL R30, desc[UR4][R40.64] ;  /* 0x00000004281e7981 */ /* 0x000ea2000c2e1900 */
[----:B------:R-:W-:-:S04]  /*0640*/  IMAD.WIDE R36, R20, 0x4, R36 ;  /* 0x0000000414247825 */ /* 0x000fc800078e0224 */
[----:B------:R-:W-:Y:S02]  /*0650*/  IMAD.WIDE R26, R20, 0x4, R26 ;  /* 0x00000004141a7825 */ /* 0x000fe400078e021a */
[----:B------:R-:W2:Y:S04]  /*0660*/  LDG.E.EL R37, desc[UR4][R36.64] ;  /* 0x0000000424257981 */ /* 0x000ea8000c2e1900 */
[----:B------:R1:W2:Y:S01]  /*0670*/  LDG.E.EL R32, desc[UR4][R26.64] ;  /* 0x000000041a207981 */ /* 0x0002a2000c2e1900 */
[----:B------:R-:W-:-:S05]  /*0680*/  VIADD R28, R2, 0x200 ;  /* 0x00000200021c7836 */ /* 0x000fca0000000000 */
[----:B0-----:R-:W-:Y:S01]  /*0690*/  LEA.HI R35, R39, R28, RZ, 0x5 ;  /* 0x0000001c27237211 */ /* 0x001fe200078f28ff */
[----:B-1----:R-:W0:Y:S03]  /*06a0*/  LDC.64 R26, c[0x0][0x248] ;  /* 0x00009200ff1a7b82 */ /* 0x002e260000000a00 */
[----:B------:R-:W-:-:S04]  /*06b0*/  SHF.R.S32.HI R35, RZ, 0x5, R35 ;  /* 0x00000005ff237819 */ /* 0x000fc80000011423 */
[----:B------:R-:W-:-:S04]  /*06c0*/  LEA.HI R38, R35, R35, RZ, 0x5 ;  /* 0x0000002323267211 */ /* 0x000fc800078f28ff */
[----:B------:R-:W-:Y:S02]  /*06d0*/  LOP3.LUT R38, R38, 0xffffffe0, RZ, 0xc0, !PT ;  /* 0xffffffe026267812 */ /* 0x000fe400078ec0ff */
[----:B------:R-:W-:-:S03]  /*06e0*/  IADD3 R40, P0, R21, R0, RZ ;  /* 0x0000000015287210 */ /* 0x000fc60007f1e0ff */
[----:B------:R-:W-:Y:S01]  /*06f0*/  IMAD.IADD R35, R35, 0x1, -R38 ;  /* 0x0000000123237824 */ /* 0x000fe200078e0a26 */
[----:B------:R-:W-:-:S03]  /*0700*/  IADD3.X R41, R22, R25, RZ, P0, !PT ;  /* 0x0000001916297210 */ /* 0x000fc600007fe4ff */
[----:B------:R-:W-:-:S04]  /*0710*/  IMAD.WIDE R46, R35, 0x8, R46 ;  /* 0x00000008232e7825 */ /* 0x000fc800078e022e */
[----:B------:R-:W-:-:S04]  /*0720*/  IMAD.WIDE R44, R35, 0x8, R44 ;  /* 0x00000008232c7825 */ /* 0x000fc800078e022c */
[----:B0-----:R-:W-:-:S04]  /*0730*/  IMAD.WIDE R48, R35, 0x4, R26 ;  /* 0x0000000423307825 */ /* 0x001fc800078e021a */
[----:B------:R-:W-:Y:S01]  /*0740*/  IMAD.WIDE R42, R43, 0x4, R26 ;  /* 0x000000042b2a7825 */ /* 0x000fe200078e021a */
[----:B------:R-:W-:Y:S01]  /*0750*/  LEA.HI R28, R39, R28, RZ, 0xa ;  /* 0x0000001c271c7211 */ /* 0x000fe200078f50ff */
[----:B------:R-:W2:Y:S04]  /*0760*/  LDG.E.EL R26, desc[UR4][R48.64] ;  /* 0x00000004301a7981 */ /* 0x000ea8000c2e1900 */
[----:B------:R0:W2:Y:S01]  /*0770*/  LDG.E.EL R27, desc[UR4][R42.64] ;  /* 0x000000042a1b7981 */ /* 0x0000a2000c2e1900 */
[----:B------:R-:W-:-:S06]  /*0780*/  IMAD.WIDE R40, R20, 0x4, R40 ;  /* 0x0000000414287825 */ /* 0x000fcc00078e0228 */
[----:B------:R-:W2:Y:S01]  /*0790*/  LDG.E.EL R40, desc[UR4][R40.64] ;  /* 0x0000000428287981 */ /* 0x000ea2000c2e1900 */
[C---:B---3--:R-:W-:Y:S02]  /*07a0*/  LEA R35, P0, R8.reuse, UR6, 0x2 ;  /* 0x0000000608237c11 */ /* 0x048fe4000f8010ff */
[--C-:B------:R-:W-:Y:S02]  /*07b0*/  SHF.R.U32.HI R36, RZ, 0x19, R9.reuse ;  /* 0x00000019ff247819 */ /* 0x100fe40000011609 */
[----:B------:R-:W-:Y:S02]  /*07c0*/  LEA.HI.X R38, R8, UR7, R9, 0x2, P0 ;  /* 0x0000000708267c11 */ /* 0x000fe400080f1409 */
[----:B------:R-:W-:Y:S02]  /*07d0*/  IADD3 R8, P1, R21, R24, RZ ;  /* 0x0000001815087210 */ /* 0x000fe40007f3e0ff */
[----:B------:R-:W-:-:S03]  /*07e0*/  LOP3.LUT R36, R36, 0x40, RZ, 0xc0, !PT ;  /* 0x0000004024247812 */ /* 0x000fc600078ec0ff */
[----:B------:R-:W-:Y:S01]  /*07f0*/  IMAD.X R9, R22, 0x1, R29, P1 ;  /* 0x0000000116097824 */ /* 0x000fe200008e061d */
[----:B------:R-:W-:Y:S01]  /*0800*/  IADD3 R36, P0, R36, R35, RZ ;  /* 0x0000002324247210 */ /* 0x000fe20007f1e0ff */
[----:B----4-:R-:W-:Y:S01]  /*0810*/  FADD R34, -R31, R34 ;  /* 0x000000221f227221 */ /* 0x010fe20000000100 */
[----:B------:R-:W-:-:S04]  /*0820*/  IMAD.WIDE R8, R20, 0x4, R8 ;  /* 0x0000000414087825 */ /* 0x000fc800078e0208 */
[----:B-----5:R-:W-:Y:S01]  /*0830*/  FFMA R34, R12, R34, R31 ;  /* 0x000000220c227223 */ /* 0x020fe2000000001f */
[----:B------:R-:W-:Y:S01]  /*0840*/  IMAD.X R31, RZ, RZ, R38, P0 ;  /* 0x000000ffff1f7224 */ /* 0x000fe200000e0626 */
[----:B0-----:R-:W-:Y:S01]  /*0850*/  IADD3 R42, P0, R36, R23, RZ ;  /* 0x00000017242a7210 */ /* 0x001fe20007f1e0ff */
[----:B------:R2:W3:Y:S03]  /*0860*/  LDG.E.EL R35, desc[UR4][R8.64] ;  /* 0x0000000408237981 */ /* 0x0004e6000c2e1900 */
[----:B------:R-:W-:Y:S02]  /*0870*/  IADD3.X R43, R31, R7, RZ, P0, !PT ;  /* 0x000000071f2b7210 */ /* 0x000fe400007fe4ff */
[----:B--2---:R-:W-:Y:S02]  /*0880*/  SHF.R.U32.HI R8, RZ, 0x19, R17 ;  /* 0x00000019ff087819 */ /* 0x004fe40000011611 */
[----:B------:R-:W-:-:S02]  /*0890*/  LEA R9, P0, R16, UR6, 0x2 ;  /* 0x0000000610097c11 */ /* 0x000fc4000f8010ff */
[----:B------:R-:W-:Y:S02]  /*08a0*/  LOP3.LUT R8, R8, 0x40, RZ, 0xc0, !PT ;  /* 0x0000004008087812 */ /* 0x000fe400078ec0ff */
[----:B------:R-:W-:Y:S02]  /*08b0*/  LEA.HI.X R17, R16, UR7, R17, 0x2, P0 ;  /* 0x0000000710117c11 */ /* 0x000fe400080f1411 */
[C---:B------:R-:W-:Y:S02]  /*08c0*/  LEA R38, P0, R10.reuse, UR6, 0x2 ;  /* 0x000000060a267c11 */ /* 0x040fe4000f8010ff */
[----:B------:R-:W-:Y:S02]  /*08d0*/  IADD3 R16, P1, R8, R9, RZ ;  /* 0x0000000908107210 */ /* 0x000fe40007f3e0ff */
[----:B------:R-:W-:Y:S02]  /*08e0*/  LEA.HI.X R39, R10, UR7, R11, 0x2, P0 ;  /* 0x000000070a277c11 */ /* 0x000fe400080f140b */
[----:B------:R-:W-:Y:S01]  /*08f0*/  IADD3 R8, P0, R16, R23, RZ ;  /* 0x0000001710087210 */ /* 0x000fe20007f1e0ff */
[----:B------:R-:W-:-:S02]  /*0900*/  IMAD.X R17, RZ, RZ, R17, P1 ;  /* 0x000000ffff117224 */ /* 0x000fc400008e0611 */
[----:B------:R-:W-:Y:S01]  /*0910*/  FADD R30, -R33, R30 ;  /* 0x0000001e211e7221 */ /* 0x000fe20000000100 */
[----:B------:R-:W-:-:S04]  /*0920*/  IMAD.WIDE R42, R20, 0x4, R42 ;  /* 0x00000004142a7825 */ /* 0x000fc800078e022a */
[----:B------:R-:W-:Y:S02]  /*0930*/  IMAD.X R9, R17, 0x1, R7, P0 ;  /* 0x0000000111097824 */ /* 0x000fe400000e0607 */
[----:B------:R-:W-:Y:S02]  /*0940*/  FFMA R30, R12, R30, R33 ;  /* 0x0000001e0c1e7223 */ /* 0x000fe40000000021 */
[----:B------:R0:W2:Y:S01]  /*0950*/  LDG.E.EL R33, desc[UR4][R42.64] ;  /* 0x000000042a217981 */ /* 0x0000a2000c2e1900 */
[----:B------:R-:W-:Y:S01]  /*0960*/  FADD R37, -R32, R37 ;  /* 0x0000002520257221 */ /* 0x000fe20000000100 */
[----:B0-----:R-:W-:Y:S02]  /*0970*/  IMAD.WIDE R42, R20, 0x4, R8 ;  /* 0x00000004142a7825 */ /* 0x001fe400078e0208 */
[----:B------:R-:W4:Y:S02]  /*0980*/  LDG.E.EL.64 R8, desc[UR4][R46.64] ;  /* 0x000000042e087981 */ /* 0x000f24000c2e1b00 */
[----:B------:R-:W-:Y:S01]  /*0990*/  FFMA R32, R13, R37, R32 ;  /* 0x000000250d207223 */ /* 0x000fe20000000020 */
[----:B------:R-:W-:-:S02]  /*09a0*/  SHF.R.U32.HI R37, RZ, 0x19, R11 ;  /* 0x00000019ff257819 */ /* 0x000fc4000001160b */
[----:B------:R0:W5:Y:S04]  /*09b0*/  LDG.E.EL.64 R10, desc[UR4][R44.64] ;  /* 0x000000042c0a7981 */ /* 0x000168000c2e1b00 */
[----:B------:R-:W2:Y:S01]  /*09c0*/  LDG.E.EL R42, desc[UR4][R42.64] ;  /* 0x000000042a2a7981 */ /* 0x000ea2000c2e1900 */
[----:B------:R-:W-:Y:S02]  /*09d0*/  SHF.R.U32.HI R41, RZ, 0x19, R19 ;  /* 0x00000019ff297819 */ /* 0x000fe40000011613 */
[----:B------:R-:W-:Y:S02]  /*09e0*/  LOP3.LUT R37, R37, 0x40, RZ, 0xc0, !PT ;  /* 0x0000004025257812 */ /* 0x000fe400078ec0ff */
[----:B------:R-:W-:Y:S02]  /*09f0*/  LEA R48, P1, R18, UR6, 0x2 ;  /* 0x0000000612307c11 */ /* 0x000fe4000f8210ff */
[----:B------:R-:W-:-:S02]  /*0a00*/  LOP3.LUT R41, R41, 0x40, RZ, 0xc0, !PT ;  /* 0x0000004029297812 */ /* 0x000fc400078ec0ff */
[----:B------:R-:W-:Y:S02]  /*0a10*/  IADD3 R38, P0, R37, R38, RZ ;  /* 0x0000002625267210 */ /* 0x000fe40007f1e0ff */
[----:B------:R-:W-:Y:S02]  /*0a20*/  LEA.HI.X R37, R18, UR7, R19, 0x2, P1 ;  /* 0x0000000712257c11 */ /* 0x000fe400088f1413 */
[----:B------:R-:W-:Y:S02]  /*0a30*/  IADD3 R18, P1, R41, R48, RZ ;  /* 0x0000003029127210 */ /* 0x000fe40007f3e0ff */
[----:B------:R-:W-:Y:S02]  /*0a40*/  IADD3.X R19, RZ, R39, RZ, P0, !PT ;  /* 0x00000027ff137210 */ /* 0x000fe400007fe4ff */
[----:B------:R-:W-:Y:S01]  /*0a50*/  IADD3 R48, P0, R38, R23, RZ ;  /* 0x0000001726307210 */ /* 0x000fe20007f1e0ff */
[----:B------:R-:W-:Y:S01]  /*0a60*/  IMAD.X R37, RZ, RZ, R37, P1 ;  /* 0x000000ffff257224 */ /* 0x000fe200008e0625 */
[----:B0-----:R-:W-:-:S03]  /*0a70*/  IADD3 R44, P1, R21, R36, RZ ;  /* 0x00000024152c7210 */ /* 0x001fc60007f3e0ff */
[----:B------:R-:W-:Y:S01]  /*0a80*/  IMAD.X R49, R19, 0x1, R7, P0 ;  /* 0x0000000113317824 */ /* 0x000fe200000e0607 */
[----:B------:R-:W-:Y:S01]  /*0a90*/  IADD3 R46, P0, R18, R23, RZ ;  /* 0x00000017122e7210 */ /* 0x000fe20007f1e0ff */
[----:B------:R-:W-:-:S03]  /*0aa0*/  IMAD.X R45, R22, 0x1, R31, P1 ;  /* 0x00000001162d7824 */ /* 0x000fc600008e061f */
[----:B------:R-:W-:Y:S01]  /*0ab0*/  IADD3.X R47, R37, R7, RZ, P0, !PT ;  /* 0x00000007252f7210 */ /* 0x000fe200007fe4ff */
[----:B------:R-:W-:Y:S01]  /*0ac0*/  IMAD.WIDE R52, R20, 0x4, R44 ;  /* 0x0000000414347825 */ /* 0x000fe200078e022c */
[----:B------:R-:W-:-:S03]  /*0ad0*/  IADD3 R44, P0, R21, R16, RZ ;  /* 0x00000010152c7210 */ /* 0x000fc60007f1e0ff */
[----:B------:R-:W-:Y:S01]  /*0ae0*/  IMAD.WIDE R50, R20, 0x4, R46 ;  /* 0x0000000414327825 */ /* 0x000fe200078e022e */
[----:B------:R-:W-:Y:S01]  /*0af0*/  SHF.R.S32.HI R28, RZ, 0xa, R28 ;  /* 0x0000000aff1c7819 */ /* 0x000fe2000001141c */
[----:B------:R-:W2:Y:S02]  /*0b00*/  LDG.E.EL R7, desc[UR4][R52.64] ;  /* 0x0000000434077981 */ /* 0x000ea4000c2e1900 */
[----:B------:R-:W-:Y:S01]  /*0b10*/  IMAD.X R45, R22, 0x1, R17, P0 ;  /* 0x00000001162d7824 */ /* 0x000fe200000e0611 */
[----:B------:R-:W-:Y:S01]  /*0b20*/  IADD3 R46, P0, R21, R38, RZ ;  /* 0x00000026152e7210 */ /* 0x000fe20007f1e0ff */
[----:B------:R0:W2:Y:S03]  /*0b30*/  LDG.E.EL R23, desc[UR4][R50.64] ;  /* 0x0000000432177981 */ /* 0x0000a6000c2e1900 */
[----:B------:R-:W-:Y:S01]  /*0b40*/  IADD3.X R47, R22, R19, RZ, P0, !PT ;  /* 0x00000013162f7210 */ /* 0x000fe200007fe4ff */
[----:B------:R-:W-:-:S04]  /*0b50*/  IMAD.WIDE R48, R20, 0x4, R48 ;  /* 0x0000000414307825 */ /* 0x000fc800078e0230 */
[----:B0-----:R-:W-:Y:S01]  /*0b60*/  IMAD.WIDE R50, R20, 0x4, R46 ;  /* 0x0000000414327825 */ /* 0x001fe200078e022e */
[----:B------:R-:W-:-:S04]  /*0b70*/  IADD3 R46, P1, R21, R18, RZ ;  /* 0x00000012152e7210 */ /* 0x000fc80007f3e0ff */
[----:B------:R-:W-:Y:S02]  /*0b80*/  IADD3.X R47, R22, R37, RZ, P1, !PT ;  /* 0x00000025162f7210 */ /* 0x000fe40000ffe4ff */
[----:B------:R-:W-:Y:S01]  /*0b90*/  SHF.L.U32 R41, R28, 0x8, RZ ;  /* 0x000000081c297819 */ /* 0x000fe200000006ff */
[----:B---3--:R-:W-:-:S04]  /*0ba0*/  FADD R35, -R40, R35 ;  /* 0x0000002328237221 */ /* 0x008fc80000000100 */
[----:B------:R-:W-:Y:S02]  /*0bb0*/  FFMA R35, R13, R35, R40 ;  /* 0x000000230d237223 */ /* 0x000fe40000000028 */
[----:B------:R0:W3:Y:S02]  /*0bc0*/  LDG.E.EL R40, desc[UR4][R48.64] ;  /* 0x0000000430287981 */ /* 0x0000e4000c2e1900 */
[----:B0-----:R-:W-:Y:S01]  /*0bd0*/  IMAD.WIDE R48, R20, 0x4, R44 ;  /* 0x0000000414307825 */ /* 0x001fe200078e022c */
[----:B----4-:R-:W-:-:S04]  /*0be0*/  SHF.R.U32.HI R39, RZ, 0x1b, R9 ;  /* 0x0000001bff277819 */ /* 0x010fc80000011609 */
[----:B------:R-:W-:-:S04]  /*0bf0*/  LOP3.LUT R39, R39, 0x10, RZ, 0xc0, !PT ;  /* 0x0000001027277812 */ /* 0x000fc800078ec0ff */
[----:B------:R-:W-:Y:S02]  /*0c00*/  IADD3 R8, P0, R8, R39, RZ ;  /* 0x0000002708087210 */ /* 0x000fe40007f1e0ff */
[----:B-----5:R-:W-:-:S04]  /*0c10*/  SHF.R.U32.HI R39, RZ, 0x1b, R11 ;  /* 0x0000001bff277819 */ /* 0x020fc8000001160b */
[----:B------:R-:W-:Y:S01]  /*0c20*/  LOP3.LUT R39, R39, 0x10, RZ, 0xc0, !PT ;  /* 0x0000001027277812 */ /* 0x000fe200078ec0ff */
[----:B------:R-:W-:-:S03]  /*0c30*/  IMAD.X R9, RZ, RZ, R9, P0 ;  /* 0x000000ffff097224 */ /* 0x000fc600000e0609 */
[----:B------:R-:W-:-:S05]  /*0c40*/  IADD3 R39, P0, R10, R39, RZ ;  /* 0x000000270a277210 */ /* 0x000fca0007f1e0ff */
[----:B------:R-:W-:Y:S01]  /*0c50*/  IMAD.X R10, RZ, RZ, R11, P0 ;  /* 0x000000ffff0a7224 */ /* 0x000fe200000e060b */
[C---:B------:R-:W-:Y:S02]  /*0c60*/  SHF.L.U32 R11, R8.reuse, 0x6, RZ ;  /* 0x00000006080b7819 */ /* 0x040fe400000006ff */
[----:B------:R-:W-:Y:S02]  /*0c70*/  SHF.L.U64.HI R22, R8, 0x6, R9 ;  /* 0x0000000608167819 */ /* 0x000fe40000010209 */
[----:B------:R-:W-:Y:S02]  /*0c80*/  IADD3 R8, P0, R6, R11, RZ ;  /* 0x0000000b06087210 */ /* 0x000fe40007f1e0ff */
[C---:B------:R-:W-:Y:S01]  /*0c90*/  SHF.L.U64.HI R10, R39.reuse, 0x6, R10 ;  /* 0x00000006270a7819 */ /* 0x040fe2000001020a */
[----:B------:R-:W-:Y:S01]  /*0ca0*/  IMAD.SHL.U32 R39, R39, 0x40, RZ ;  /* 0x0000004027277824 */ /* 0x000fe200078e00ff */
[----:B------:R-:W-:Y:S01]  /*0cb0*/  IADD3.X R9, R4, R22, RZ, P0, !PT ;  /* 0x0000001604097210 */ /* 0x000fe200007fe4ff */
[----:B--2---:R-:W-:Y:S01]  /*0cc0*/  FADD R44, -R33, R42 ;  /* 0x0000002a212c7221 */ /* 0x004fe20000000100 */
[----:B------:R-:W-:Y:S01]  /*0cd0*/  IMAD.WIDE R20, R20, 0x4, R46 ;  /* 0x0000000414147825 */ /* 0x000fe200078e022e */
[----:B------:R0:W2:Y:S01]  /*0ce0*/  LDG.E.EL R42, desc[UR4][R48.64] ;  /* 0x00000004302a7981 */ /* 0x0000a2000c2e1900 */
[----:B------:R-:W-:-:S02]  /*0cf0*/  IADD3 R46, P1, R39, R6, RZ ;  /* 0x00000006272e7210 */ /* 0x000fc40007f3e0ff */
[----:B------:R-:W-:Y:S02]  /*0d00*/  FFMA R44, R14, R44, R33 ;  /* 0x0000002c0e2c7223 */ /* 0x000fe40000000021 */
[----:B------:R-:W4:Y:S01]  /*0d10*/  LDG.E.EL R33, desc[UR4][R50.64] ;  /* 0x0000000432217981 */ /* 0x000f22000c2e1900 */
[----:B------:R-:W-:-:S03]  /*0d20*/  IMAD.X R47, R10, 0x1, R4, P1 ;  /* 0x000000010a2f7824 */ /* 0x000fc600008e0604 */
[----:B------:R-:W4:Y:S01]  /*0d30*/  LDG.E.EL R20, desc[UR4][R20.64] ;  /* 0x0000000414147981 */ /* 0x000f22000c2e1900 */
[C---:B0-----:R-:W-:Y:S01]  /*0d40*/  IMAD.WIDE R48, R41.reuse, 0x4, R8 ;  /* 0x0000000429307825 */ /* 0x041fe200078e0208 */
[----:B------:R-:W-:Y:S02]  /*0d50*/  IADD3 R8, P0, R11, R3, RZ ;  /* 0x000000030b087210 */ /* 0x000fe40007f1e0ff */
[----:B------:R-:W-:Y:S01]  /*0d60*/  IADD3 R4, P1, R39, R3, RZ ;  /* 0x0000000327047210 */ /* 0x000fe20007f3e0ff */
[C---:B------:R-:W-:Y:S01]  /*0d70*/  IMAD.WIDE R46, R41.reuse, 0x4, R46 ;  /* 0x00000004292e7825 */ /* 0x040fe200078e022e */
[----:B------:R0:W5:Y:S03]  /*0d80*/  LDG.E.EL R6, desc[UR4][R48.64] ;  /* 0x0000000430067981 */ /* 0x000166000c2e1900 */
[----:B------:R-:W-:Y:S01]  /*0d90*/  IMAD.X R9, R22, 0x1, R5, P0 ;  /* 0x0000000116097824 */ /* 0x000fe200000e0605 */
[----:B------:R-:W-:Y:S01]  /*0da0*/  IADD3.X R5, R10, R5, RZ, P1, !PT ;  /* 0x000000050a057210 */ /* 0x000fe20000ffe4ff */
[----:B------:R1:W5:Y:S01]  /*0db0*/  LDG.E.EL R28, desc[UR4][R46.64] ;  /* 0x000000042e1c7981 */ /* 0x000362000c2e1900 */
[----:B0-----:R-:W-:Y:S01]  /*0dc0*/  IMAD.WIDE R48, R41, 0x4, R8 ;  /* 0x0000000429307825 */ /* 0x001fe200078e0208 */
[----:B------:R-:W-:-:S03]  /*0dd0*/  IADD3 R8, P1, R39, R0, RZ ;  /* 0x0000000027087210 */ /* 0x000fc60007f3e0ff */
[----:B-1----:R-:W-:Y:S01]  /*0de0*/  IMAD.WIDE R46, R41, 0x4, R4 ;  /* 0x00000004292e7825 */ /* 0x002fe200078e0204 */
[----:B------:R-:W-:Y:S01]  /*0df0*/  IADD3 R4, P0, R11, R0, RZ ;  /* 0x000000000b047210 */ /* 0x000fe20007f1e0ff */
[----:B------:R-:W5:Y:S01]  /*0e00*/  LDG.E.EL R43, desc[UR4][R48.64] ;  /* 0x00000004302b7981 */ /* 0x000f62000c2e1900 */
[----:B------:R-:W-:-:S03]  /*0e10*/  IADD3.X R9, R10, R25, RZ, P1, !PT ;  /* 0x000000190a097210 */ /* 0x000fc60000ffe4ff */
[----:B------:R-:W-:Y:S01]  /*0e20*/  IMAD.X R5, R22, 0x1, R25, P0 ;  /* 0x0000000116057824 */ /* 0x000fe200000e0619 */
[----:B------:R0:W5:Y:S01]  /*0e30*/  LDG.E.EL R3, desc[UR4][R46.64] ;  /* 0x000000042e037981 */ /* 0x000162000c2e1900 */
[----:B------:R-:W-:Y:S01]  /*0e40*/  IMAD.WIDE R50, R41, 0x4, R8 ;  /* 0x0000000429327825 */ /* 0x000fe200078e0208 */
[----:B------:R-:W-:-:S03]  /*0e50*/  IADD3 R8, P1, R39, R24, RZ ;  /* 0x0000001827087210 */ /* 0x000fc60007f3e0ff */
[----:B------:R-:W-:Y:S01]  /*0e60*/  IMAD.WIDE R52, R41, 0x4, R4 ;  /* 0x0000000429347825 */ /* 0x000fe200078e0204 */
[----:B------:R-:W-:Y:S01]  /*0e70*/  IADD3 R4, P0, R24, R11, RZ ;  /* 0x0000000b18047210 */ /* 0x000fe20007f1e0ff */
[----:B------:R1:W5:Y:S01]  /*0e80*/  LDG.E.EL R0, desc[UR4][R50.64] ;  /* 0x0000000432007981 */ /* 0x000362000c2e1900 */
[----:B------:R-:W-:-:S03]  /*0e90*/  IADD3.X R9, R10, R29, RZ, P1, !PT ;  /* 0x0000001d0a097210 */ /* 0x000fc60000ffe4ff */
[----:B------:R-:W-:Y:S01]  /*0ea0*/  IMAD.X R5, R29, 0x1, R22, P0 ;  /* 0x000000011d057824 */ /* 0x000fe200000e0616 */
[----:B------:R1:W5:Y:S01]  /*0eb0*/  LDG.E.EL R25, desc[UR4][R52.64] ;  /* 0x0000000434197981 */ /* 0x000362000c2e1900 */
[----:B0-----:R-:W-:Y:S01]  /*0ec0*/  IMAD.WIDE R46, R41, 0x4, R8 ;  /* 0x00000004292e7825 */ /* 0x001fe200078e0208 */
[----:B------:R-:W-:-:S03]  /*0ed0*/  IADD3 R8, P1, R39, R36, RZ ;  /* 0x0000002427087210 */ /* 0x000fc60007f3e0ff */
[----:B------:R-:W-:Y:S01]  /*0ee0*/  IMAD.WIDE R48, R41, 0x4, R4 ;  /* 0x0000000429307825 */ /* 0x000fe200078e0204 */
[----:B------:R-:W-:Y:S01]  /*0ef0*/  IADD3 R4, P0, R11, R36, RZ ;  /* 0x000000240b047210 */ /* 0x000fe20007f1e0ff */
[----:B------:R0:W5:Y:S01]  /*0f00*/  LDG.E.EL R29, desc[UR4][R46.64] ;  /* 0x000000042e1d7981 */ /* 0x000162000c2e1900 */
[----:B------:R-:W-:-:S03]  /*0f10*/  IADD3.X R9, R10, R31, RZ, P1, !PT ;  /* 0x0000001f0a097210 */ /* 0x000fc60000ffe4ff */
[----:B------:R-:W-:Y:S01]  /*0f20*/  IMAD.X R5, R22, 0x1, R31, P0 ;  /* 0x0000000116057824 */ /* 0x000fe200000e061f */
[----:B------:R-:W5:Y:S01]  /*0f30*/  LDG.E.EL R24, desc[UR4][R48.64] ;  /* 0x0000000430187981 */ /* 0x000f62000c2e1900 */
[----:B-1----:R-:W-:Y:S01]  /*0f40*/  IMAD.WIDE R50, R41, 0x4, R8 ;  /* 0x0000000429327825 */ /* 0x002fe200078e0208 */
[----:B------:R-:W-:-:S03]  /*0f50*/  IADD3 R8, P0, R16, R11, RZ ;  /* 0x0000000b10087210 */ /* 0x000fc60007f1e0ff */
[----:B------:R-:W-:Y:S01]  /*0f60*/  IMAD.WIDE R52, R41, 0x4, R4 ;  /* 0x0000000429347825 */ /* 0x000fe200078e0204 */
[----:B0-----:R-:W-:Y:S01]  /*0f70*/  IADD3 R46, P1, R18, R11, RZ ;  /* 0x0000000b122e7210 */ /* 0x001fe20007f3e0ff */
[----:B------:R-:W5:Y:S02]  /*0f80*/  LDG.E.EL R31, desc[UR4][R50.64] ;  /* 0x00000004321f7981 */ /* 0x000f64000c2e1900 */
[--C-:B------:R-:W-:Y:S01]  /*0f90*/  IMAD.X R9, R17, 0x1, R22.reuse, P0 ;  /* 0x0000000111097824 */ /* 0x100fe200000e0616 */
[----:B------:R-:W-:Y:S01]  /*0fa0*/  IADD3 R4, P0, R11, R38, RZ ;  /* 0x000000260b047210 */ /* 0x000fe20007f1e0ff */
[----:B------:R-:W5:Y:S01]  /*0fb0*/  LDG.E.EL R45, desc[UR4][R52.64] ;  /* 0x00000004342d7981 */ /* 0x000f62000c2e1900 */
[----:B------:R-:W-:Y:S02]  /*0fc0*/  IADD3 R38, P2, R39, R38, RZ ;  /* 0x0000002627267210 */ /* 0x000fe40007f5e0ff */
[----:B------:R-:W-:Y:S02]  /*0fd0*/  IADD3 R16, P3, R39, R16, RZ ;  /* 0x0000001027107210 */ /* 0x000fe40007f7e0ff */
[----:B------:R-:W-:Y:S01]  /*0fe0*/  IADD3 R18, P4, R39, R18, RZ ;  /* 0x0000001227127210 */ /* 0x000fe20007f9e0ff */
[----:B------:R-:W-:Y:S01]  /*0ff0*/  IMAD.X R39, R10, 0x1, R19, P2 ;  /* 0x000000010a277824 */ /* 0x000fe200010e0613 */
[----:B------:R-:W-:Y:S01]  /*1000*/  IADD3.X R5, R22, R19, RZ, P0, !PT ;  /* 0x0000001316057210 */ /* 0x000fe200007fe4ff */
[----:B------:R-:W-:Y:S01]  /*1010*/  IMAD.X R47, R37, 0x1, R22, P1 ;  /* 0x00000001252f7824 */ /* 0x000fe200008e0616 */
[----:B------:R-:W-:-:S02]  /*1020*/  IADD3.X R17, R10, R17, RZ, P3, !PT ;  /* 0x000000110a117210 */ /* 0x000fc40001ffe4ff */
[----:B------:R-:W-:Y:S01]  /*1030*/  IADD3.X R19, R10, R37, RZ, P4, !PT ;  /* 0x000000250a137210 */ /* 0x000fe200027fe4ff */
[C---:B------:R-:W-:Y:S01]  /*1040*/  IMAD.WIDE R8, R41.reuse, 0x4, R8 ;  /* 0x0000000429087825 */ /* 0x040fe200078e0208 */
[----:B------:R-:W0:Y:S03]  /*1050*/  LDC.64 R10, c[0x0][0x210] ;  /* 0x00008400ff0a7b82 */ /* 0x000e260000000a00 */
[C---:B------:R-:W-:Y:S02]  /*1060*/  IMAD.WIDE R4, R41.reuse, 0x4, R4 ;  /* 0x0000000429047825 */ /* 0x040fe400078e0204 */
[----:B------:R-:W5:Y:S02]  /*1070*/  LDG.E.EL R8, desc[UR4][R8.64] ;  /* 0x0000000408087981 */ /* 0x000f64000c2e1900 */
[C---:B------:R-:W-:Y:S02]  /*1080*/  IMAD.WIDE R38, R41.reuse, 0x4, R38 ;  /* 0x0000000429267825 */ /* 0x040fe400078e0226 */
[----:B------:R1:W5:Y:S02]  /*1090*/  LDG.E.EL R4, desc[UR4][R4.64] ;  /* 0x0000000404047981 */ /* 0x000364000c2e1900 */
[----:B------:R-:W-:-:S02]  /*10a0*/  IMAD.WIDE R16, R41, 0x4, R16 ;  /* 0x0000000429107825 */ /* 0x000fc400078e0210 */
[----:B------:R-:W5:Y:S02]  /*10b0*/  LDG.E.EL R38, desc[UR4][R38.64] ;  /* 0x0000000426267981 */ /* 0x000f64000c2e1900 */
[C---:B------:R-:W-:Y:S02]  /*10c0*/  IMAD.WIDE R46, R41.reuse, 0x4, R46 ;  /* 0x00000004292e7825 */ /* 0x040fe400078e022e */
[----:B------:R-:W5:Y:S02]  /*10d0*/  LDG.E.EL R16, desc[UR4][R16.64] ;  /* 0x0000000410107981 */ /* 0x000f64000c2e1900 */
[----:B------:R-:W-:Y:S02]  /*10e0*/  IMAD.WIDE R18, R41, 0x4, R18 ;  /* 0x0000000429127825 */ /* 0x000fe400078e0212 */
[----:B------:R-:W5:Y:S04]  /*10f0*/  LDG.E.EL R47, desc[UR4][R46.64] ;  /* 0x000000042e2f7981 */ /* 0x000f68000c2e1900 */
[----:B------:R-:W5:Y:S01]  /*1100*/  LDG.E.EL R19, desc[UR4][R18.64] ;  /* 0x0000000412137981 */ /* 0x000f62000c2e1900 */
[----:B-1----:R-:W-:Y:S01]  /*1110*/  FADD R5, -R32, R35 ;  /* 0x0000002320057221 */ /* 0x002fe20000000100 */
[----:B0-----:R-:W-:-:S04]  /*1120*/  IMAD.WIDE R10, R2, 0x4, R10 ;  /* 0x00000004020a7825 */ /* 0x001fc800078e020a */
[----:B------:R-:W-:Y:S01]  /*1130*/  FFMA R5, R27, R5, R32 ;  /* 0x000000051b057223 */ /* 0x000fe20000000020 */
[----:B---3--:R-:W-:-:S04]  /*1140*/  FADD R23, -R40, R23 ;  /* 0x0000001728177221 */ /* 0x008fc80000000100 */
[----:B------:R-:W-:Y:S01]  /*1150*/  FFMA R40, R15, R23, R40 ;  /* 0x000000170f287223 */ /* 0x000fe20000000028 */
[----:B--2---:R-:W-:-:S04]  /*1160*/  FADD R42, -R7, R42 ;  /* 0x0000002a072a7221 */ /* 0x004fc80000000100 */
[----:B------:R-:W-:Y:S01]  /*1170*/  FFMA R7, R14, R42, R7 ;  /* 0x0000002a0e077223 */ /* 0x000fe20000000007 */
[----:B----4-:R-:W-:-:S03]  /*1180*/  FADD R20, -R33, R20 ;  /* 0x0000001421147221 */ /* 0x010fc60000000100 */
[----:B------:R-:W-:Y:S01]  /*1190*/  FADD R7, -R44, R7 ;  /* 0x000000072c077221 */ /* 0x000fe20000000100 */
[----:B------:R-:W-:-:S04]  /*11a0*/  FFMA R33, R15, R20, R33 ;  /* 0x000000140f217223 */ /* 0x000fc80000000021 */
[----:B------:R-:W-:Y:S01]  /*11b0*/  FADD R33, -R40, R33 ;  /* 0x0000002128217221 */ /* 0x000fe20000000100 */
[----:B-----5:R-:W-:Y:S01]  /*11c0*/  FADD R6, -R43, R6 ;  /* 0x000000062b067221 */ /* 0x020fe20000000100 */
[----:B------:R-:W-:-:S03]  /*11d0*/  FADD R28, -R3, R28 ;  /* 0x0000001c031c7221 */ /* 0x000fc60000000100 */
[C---:B------:R-:W-:Y:S01]  /*11e0*/  FFMA R43, R12.reuse, R6, R43 ;  /* 0x000000060c2b7223 */ /* 0x040fe2000000002b */
[----:B------:R-:W-:Y:S01]  /*11f0*/  FFMA R12, R12, R28, R3 ;  /* 0x0000001c0c0c7223 */ /* 0x000fe20000000003 */
[----:B------:R-:W-:-:S03]  /*1200*/  FFMA R6, R27, R7, R44 ;  /* 0x000000071b067223 */ /* 0x000fc6000000002c */
[----:B------:R-:W-:Y:S01]  /*1210*/  FADD R12, -R43, R12 ;  /* 0x0000000c2b0c7221 */ /* 0x000fe20000000100 */
[----:B------:R-:W-:Y:S01]  /*1220*/  FADD R29, -R0, R29 ;  /* 0x0000001d001d7221 */ /* 0x000fe20000000100 */
[----:B------:R-:W-:-:S03]  /*1230*/  FADD R24, -R25, R24 ;  /* 0x0000001819187221 */ /* 0x000fc60000000100 */
[C---:B------:R-:W-:Y:S01]  /*1240*/  FFMA R0, R13.reuse, R29, R0 ;  /* 0x0000001d0d007223 */ /* 0x040fe20000000000 */
[----:B------:R-:W-:-:S04]  /*1250*/  FFMA R25, R13, R24, R25 ;  /* 0x000000180d197223 */ /* 0x000fc80000000019 */
[----:B------:R-:W-:Y:S01]  /*1260*/  FADD R0, -R25, R0 ;  /* 0x0000000019007221 */ /* 0x000fe20000000100 */
[----:B------:R-:W-:Y:S01]  /*1270*/  FFMA R7, R27, R33, R40 ;  /* 0x000000211b077223 */ /* 0x000fe20000000028 */
[C---:B------:R-:W-:Y:S02]  /*1280*/  FFMA R12, R26.reuse, R12, R43 ;  /* 0x0000000c1a0c7223 */ /* 0x040fe4000000002b */
[----:B------:R-:W-:Y:S01]  /*1290*/  FFMA R13, R26, R0, R25 ;  /* 0x000000001a0d7223 */ /* 0x000fe20000000019 */
[----:B------:R-:W-:-:S04]  /*12a0*/  FADD R8, -R45, R8 ;  /* 0x000000082d087221 */ /* 0x000fc80000000100 */
[----:B------:R-:W-:Y:S01]  /*12b0*/  FFMA R45, R14, R8, R45 ;  /* 0x000000080e2d7223 */ /* 0x000fe2000000002d */
[----:B------:R-:W-:Y:S01]  /*12c0*/  FADD R16, -R31, R16 ;  /* 0x000000101f107221 */ /* 0x000fe20000000100 */
[----:B------:R-:W-:Y:S01]  /*12d0*/  FADD R47, -R4, R47 ;  /* 0x0000002f042f7221 */ /* 0x000fe20000000100 */
[----:B------:R-:W-:Y:S02]  /*12e0*/  FADD R19, -R38, R19 ;  /* 0x0000001326137221 */ /* 0x000fe40000000100 */
[----:B------:R-:W-:Y:S01]  /*12f0*/  FFMA R16, R14, R16, R31 ;  /* 0x000000100e107223 */ /* 0x000fe2000000001f */
[C---:B------:R-:W-:Y:S01]  /*1300*/  FFMA R47, R15.reuse, R47, R4 ;  /* 0x0000002f0f2f7223 */ /* 0x040fe20000000004 */
[----:B------:R-:W-:Y:S01]  /*1310*/  FFMA R38, R15, R19, R38 ;  /* 0x000000130f267223 */ /* 0x000fe20000000026 */
[----:B------:R-:W-:Y:S01]  /*1320*/  FADD R4, -R34, R30 ;  /* 0x0000001e22047221 */ /* 0x000fe20000000100 */
[----:B------:R-:W-:Y:S02]  /*1330*/  FADD R16, -R45, R16 ;  /* 0x000000102d107221 */ /* 0x000fe40000000100 */
[----:B------:R-:W-:Y:S01]  /*1340*/  FADD R38, -R47, R38 ;  /* 0x000000262f267221 */ /* 0x000fe20000000100 */
[----:B------:R-:W-:Y:S01]  /*1350*/  FFMA R4, R27, R4, R34 ;  /* 0x000000041b047223 */ /* 0x000fe20000000022 */
[----:B------:R-:W-:-:S02]  /*1360*/  FFMA R14, R26, R16, R45 ;  /* 0x000000101a0e7223 */ /* 0x000fc4000000002d */
[----:B------:R-:W-:Y:S02]  /*1370*/  FFMA R15, R26, R38, R47 ;  /* 0x000000261a0f7223 */ /* 0x000fe4000000002f */
[----:B------:R-:W-:Y:S04]  /*1380*/  STG.E.128 desc[UR4][R10.64], R4 ;  /* 0x000000040a007986 */ /* 0x000fe8000c101d04 */
[----:B------:R-:W-:Y:S01]  /*1390*/  STG.E.128 desc[UR4][R10.64+0x800], R12 ;  /* 0x0008000c0a007986 */ /* 0x000fe2000c101d04 */
[----:B------:R-:W-:Y:S05]  /*13a0*/  EXIT ;  /* 0x000000000000794d */ /* 0x000fea0003800000 */
.L_x_0:
[----:B------:R-:W-:-:S00]  /*13b0*/  BRA `(.L_x_0) ;  /* 0xfffffffc00fc7947 */ /* 0x000fc0000383ffff */
[----:B------:R-:W-:-:S00]  /*13c0*/  NOP ;  /* 0x0000000000007918 */ /* 0x000fc00000000000 */
        /* <DEDUP_REMOVED lines=11> */
.L_x_1:


//--------------------- .nv.constant0.triton_poi_fused__unsafe_index_add_mul_sub_26 --------------------------
	.section	.nv.constant0.triton_poi_fused__unsafe_index_add_mul_sub_26,"a",@progbits
	.sectionflags	@""
	.align	4
.nv.constant0.triton_poi_fused__unsafe_index_add_mul_sub_26:
	.zero		596
